//
// Generated by NVIDIA NVVM Compiler
//
// Compiler Build ID: CL-36424714
// Cuda compilation tools, release 13.0, V13.0.88
// Based on NVVM 20.0.0
//

.version 9.0
.target sm_100
.address_size 64

	// .globl	_Z16l2_pointers_initPm

.visible .entry _Z16l2_pointers_initPm(
	.param .u64 .ptr .align 1 _Z16l2_pointers_initPm_param_0
)
{
	.reg .pred 	%p<4>;
	.reg .b32 	%r<15>;
	.reg .b64 	%rd<20>;

	ld.param.u64 	%rd10, [_Z16l2_pointers_initPm_param_0];
	cvta.to.global.u64 	%rd1, %rd10;
	mov.u32 	%r5, %ctaid.x;
	mov.u32 	%r6, %ntid.x;
	mul.lo.s32 	%r7, %r5, %r6;
	mov.u32 	%r8, %tid.x;
	neg.s32 	%r9, %r8;
	setp.ne.s32 	%p1, %r7, %r9;
	@%p1 bra 	$L__BB0_6;
	add.s64 	%rd2, %rd10, 32;
	add.s64 	%rd3, %rd1, 16;
	mov.b32 	%r13, 0;
$L__BB0_2:
	mul.wide.u32 	%rd11, %r13, 8192;
	add.s64 	%rd19, %rd2, %rd11;
	add.s64 	%rd18, %rd3, %rd11;
	mov.b32 	%r14, 0;
$L__BB0_3:
	add.s64 	%rd12, %rd19, -24;
	st.global.u64 	[%rd18+-16], %rd12;
	add.s64 	%rd13, %rd19, -16;
	st.global.u64 	[%rd18+-8], %rd13;
	add.s64 	%rd14, %rd19, -8;
	st.global.u64 	[%rd18], %rd14;
	setp.eq.s32 	%p2, %r14, 1020;
	@%p2 bra 	$L__BB0_5;
	st.global.u64 	[%rd18+8], %rd19;
	add.s32 	%r14, %r14, 4;
	add.s64 	%rd19, %rd19, 32;
	add.s64 	%rd18, %rd18, 32;
	bra.uni 	$L__BB0_3;
$L__BB0_5:
	shl.b32 	%r12, %r13, 10;
	mul.wide.u32 	%rd15, %r12, 8;
	add.s64 	%rd16, %rd10, %rd15;
	add.s64 	%rd17, %rd1, %rd15;
	st.global.u64 	[%rd17+8184], %rd16;
	add.s32 	%r13, %r13, 1;
	setp.ne.s32 	%p3, %r13, 160;
	@%p3 bra 	$L__BB0_2;
$L__BB0_6:
	ret;

}
	// .globl	_Z9l2_stressPmS_j
.visible .entry _Z9l2_stressPmS_j(
	.param .u64 .ptr .align 1 _Z9l2_stressPmS_j_param_0,
	.param .u64 .ptr .align 1 _Z9l2_stressPmS_j_param_1,
	.param .u32 _Z9l2_stressPmS_j_param_2
)
{
	.reg .pred 	%p<8>;
	.reg .b32 	%r<25>;
	.reg .b64 	%rd<225>;

	ld.param.u64 	%rd9, [_Z9l2_stressPmS_j_param_0];
	ld.param.u64 	%rd10, [_Z9l2_stressPmS_j_param_1];
	ld.param.u32 	%r10, [_Z9l2_stressPmS_j_param_2];
	mov.u32 	%r11, %ctaid.x;
	mov.u32 	%r12, %ntid.x;
	mov.u32 	%r13, %tid.x;
	mad.lo.s32 	%r1, %r11, %r12, %r13;
	setp.gt.u32 	%p1, %r1, 163839;
	@%p1 bra 	$L__BB1_9;
	mul.wide.u32 	%rd13, %r1, 8;
	add.s64 	%rd12, %rd9, %rd13;
	// begin inline asm
	{	
ld.global.cg.u64 %rd224, [%rd12];
	}
	// end inline asm
	// begin inline asm
	bar.sync 0;
	// end inline asm
	setp.eq.s32 	%p2, %r10, 0;
	@%p2 bra 	$L__BB1_8;
	add.s32 	%r2, %r10, -1;
	mul.hi.u32 	%r14, %r2, 1374389535;
	shr.u32 	%r15, %r14, 5;
	mul.lo.s32 	%r16, %r15, 100;
	sub.s32 	%r17, %r2, %r16;
	add.s32 	%r3, %r17, 1;
	setp.lt.u32 	%p3, %r10, 100;
	@%p3 bra 	$L__BB1_5;
	setp.eq.s32 	%p4, %r3, 100;
	selp.b32 	%r19, 0, %r3, %p4;
	sub.s32 	%r4, %r10, %r19;
	mov.b32 	%r23, 0;
$L__BB1_4:
	.pragma "nounroll";
	// begin inline asm
	{	
ld.global.cg.u64 %rd15, [%rd224];
	}
	// end inline asm
	// begin inline asm
	{	
ld.global.cg.u64 %rd17, [%rd15];
	}
	// end inline asm
	// begin inline asm
	{	
ld.global.cg.u64 %rd19, [%rd17];
	}
	// end inline asm
	// begin inline asm
	{	
ld.global.cg.u64 %rd21, [%rd19];
	}
	// end inline asm
	// begin inline asm
	{	
ld.global.cg.u64 %rd23, [%rd21];
	}
	// end inline asm
	// begin inline asm
	{	
ld.global.cg.u64 %rd25, [%rd23];
	}
	// end inline asm
	// begin inline asm
	{	
ld.global.cg.u64 %rd27, [%rd25];
	}
	// end inline asm
	// begin inline asm
	{	
ld.global.cg.u64 %rd29, [%rd27];
	}
	// end inline asm
	// begin inline asm
	{	
ld.global.cg.u64 %rd31, [%rd29];
	}
	// end inline asm
	// begin inline asm
	{	
ld.global.cg.u64 %rd33, [%rd31];
	}
	// end inline asm
	// begin inline asm
	{	
ld.global.cg.u64 %rd35, [%rd33];
	}
	// end inline asm
	// begin inline asm
	{	
ld.global.cg.u64 %rd37, [%rd35];
	}
	// end inline asm
	// begin inline asm
	{	
ld.global.cg.u64 %rd39, [%rd37];
	}
	// end inline asm
	// begin inline asm
	{	
ld.global.cg.u64 %rd41, [%rd39];
	}
	// end inline asm
	// begin inline asm
	{	
ld.global.cg.u64 %rd43, [%rd41];
	}
	// end inline asm
	// begin inline asm
	{	
ld.global.cg.u64 %rd45, [%rd43];
	}
	// end inline asm
	// begin inline asm
	{	
ld.global.cg.u64 %rd47, [%rd45];
	}
	// end inline asm
	// begin inline asm
	{	
ld.global.cg.u64 %rd49, [%rd47];
	}
	// end inline asm
	// begin inline asm
	{	
ld.global.cg.u64 %rd51, [%rd49];
	}
	// end inline asm
	// begin inline asm
	{	
ld.global.cg.u64 %rd53, [%rd51];
	}
	// end inline asm
	// begin inline asm
	{	
ld.global.cg.u64 %rd55, [%rd53];
	}
	// end inline asm
	// begin inline asm
	{	
ld.global.cg.u64 %rd57, [%rd55];
	}
	// end inline asm
	// begin inline asm
	{	
ld.global.cg.u64 %rd59, [%rd57];
	}
	// end inline asm
	// begin inline asm
	{	
ld.global.cg.u64 %rd61, [%rd59];
	}
	// end inline asm
	// begin inline asm
	{	
ld.global.cg.u64 %rd63, [%rd61];
	}
	// end inline asm
	// begin inline asm
	{	
ld.global.cg.u64 %rd65, [%rd63];
	}
	// end inline asm
	// begin inline asm
	{	
ld.global.cg.u64 %rd67, [%rd65];
	}
	// end inline asm
	// begin inline asm
	{	
ld.global.cg.u64 %rd69, [%rd67];
	}
	// end inline asm
	// begin inline asm
	{	
ld.global.cg.u64 %rd71, [%rd69];
	}
	// end inline asm
	// begin inline asm
	{	
ld.global.cg.u64 %rd73, [%rd71];
	}
	// end inline asm
	// begin inline asm
	{	
ld.global.cg.u64 %rd75, [%rd73];
	}
	// end inline asm
	// begin inline asm
	{	
ld.global.cg.u64 %rd77, [%rd75];
	}
	// end inline asm
	// begin inline asm
	{	
ld.global.cg.u64 %rd79, [%rd77];
	}
	// end inline asm
	// begin inline asm
	{	
ld.global.cg.u64 %rd81, [%rd79];
	}
	// end inline asm
	// begin inline asm
	{	
ld.global.cg.u64 %rd83, [%rd81];
	}
	// end inline asm
	// begin inline asm
	{	
ld.global.cg.u64 %rd85, [%rd83];
	}
	// end inline asm
	// begin inline asm
	{	
ld.global.cg.u64 %rd87, [%rd85];
	}
	// end inline asm
	// begin inline asm
	{	
ld.global.cg.u64 %rd89, [%rd87];
	}
	// end inline asm
	// begin inline asm
	{	
ld.global.cg.u64 %rd91, [%rd89];
	}
	// end inline asm
	// begin inline asm
	{	
ld.global.cg.u64 %rd93, [%rd91];
	}
	// end inline asm
	// begin inline asm
	{	
ld.global.cg.u64 %rd95, [%rd93];
	}
	// end inline asm
	// begin inline asm
	{	
ld.global.cg.u64 %rd97, [%rd95];
	}
	// end inline asm
	// begin inline asm
	{	
ld.global.cg.u64 %rd99, [%rd97];
	}
	// end inline asm
	// begin inline asm
	{	
ld.global.cg.u64 %rd101, [%rd99];
	}
	// end inline asm
	// begin inline asm
	{	
ld.global.cg.u64 %rd103, [%rd101];
	}
	// end inline asm
	// begin inline asm
	{	
ld.global.cg.u64 %rd105, [%rd103];
	}
	// end inline asm
	// begin inline asm
	{	
ld.global.cg.u64 %rd107, [%rd105];
	}
	// end inline asm
	// begin inline asm
	{	
ld.global.cg.u64 %rd109, [%rd107];
	}
	// end inline asm
	// begin inline asm
	{	
ld.global.cg.u64 %rd111, [%rd109];
	}
	// end inline asm
	// begin inline asm
	{	
ld.global.cg.u64 %rd113, [%rd111];
	}
	// end inline asm
	// begin inline asm
	{	
ld.global.cg.u64 %rd115, [%rd113];
	}
	// end inline asm
	// begin inline asm
	{	
ld.global.cg.u64 %rd117, [%rd115];
	}
	// end inline asm
	// begin inline asm
	{	
ld.global.cg.u64 %rd119, [%rd117];
	}
	// end inline asm
	// begin inline asm
	{	
ld.global.cg.u64 %rd121, [%rd119];
	}
	// end inline asm
	// begin inline asm
	{	
ld.global.cg.u64 %rd123, [%rd121];
	}
	// end inline asm
	// begin inline asm
	{	
ld.global.cg.u64 %rd125, [%rd123];
	}
	// end inline asm
	// begin inline asm
	{	
ld.global.cg.u64 %rd127, [%rd125];
	}
	// end inline asm
	// begin inline asm
	{	
ld.global.cg.u64 %rd129, [%rd127];
	}
	// end inline asm
	// begin inline asm
	{	
ld.global.cg.u64 %rd131, [%rd129];
	}
	// end inline asm
	// begin inline asm
	{	
ld.global.cg.u64 %rd133, [%rd131];
	}
	// end inline asm
	// begin inline asm
	{	
ld.global.cg.u64 %rd135, [%rd133];
	}
	// end inline asm
	// begin inline asm
	{	
ld.global.cg.u64 %rd137, [%rd135];
	}
	// end inline asm
	// begin inline asm
	{	
ld.global.cg.u64 %rd139, [%rd137];
	}
	// end inline asm
	// begin inline asm
	{	
ld.global.cg.u64 %rd141, [%rd139];
	}
	// end inline asm
	// begin inline asm
	{	
ld.global.cg.u64 %rd143, [%rd141];
	}
	// end inline asm
	// begin inline asm
	{	
ld.global.cg.u64 %rd145, [%rd143];
	}
	// end inline asm
	// begin inline asm
	{	
ld.global.cg.u64 %rd147, [%rd145];
	}
	// end inline asm
	// begin inline asm
	{	
ld.global.cg.u64 %rd149, [%rd147];
	}
	// end inline asm
	// begin inline asm
	{	
ld.global.cg.u64 %rd151, [%rd149];
	}
	// end inline asm
	// begin inline asm
	{	
ld.global.cg.u64 %rd153, [%rd151];
	}
	// end inline asm
	// begin inline asm
	{	
ld.global.cg.u64 %rd155, [%rd153];
	}
	// end inline asm
	// begin inline asm
	{	
ld.global.cg.u64 %rd157, [%rd155];
	}
	// end inline asm
	// begin inline asm
	{	
ld.global.cg.u64 %rd159, [%rd157];
	}
	// end inline asm
	// begin inline asm
	{	
ld.global.cg.u64 %rd161, [%rd159];
	}
	// end inline asm
	// begin inline asm
	{	
ld.global.cg.u64 %rd163, [%rd161];
	}
	// end inline asm
	// begin inline asm
	{	
ld.global.cg.u64 %rd165, [%rd163];
	}
	// end inline asm
	// begin inline asm
	{	
ld.global.cg.u64 %rd167, [%rd165];
	}
	// end inline asm
	// begin inline asm
	{	
ld.global.cg.u64 %rd169, [%rd167];
	}
	// end inline asm
	// begin inline asm
	{	
ld.global.cg.u64 %rd171, [%rd169];
	}
	// end inline asm
	// begin inline asm
	{	
ld.global.cg.u64 %rd173, [%rd171];
	}
	// end inline asm
	// begin inline asm
	{	
ld.global.cg.u64 %rd175, [%rd173];
	}
	// end inline asm
	// begin inline asm
	{	
ld.global.cg.u64 %rd177, [%rd175];
	}
	// end inline asm
	// begin inline asm
	{	
ld.global.cg.u64 %rd179, [%rd177];
	}
	// end inline asm
	// begin inline asm
	{	
ld.global.cg.u64 %rd181, [%rd179];
	}
	// end inline asm
	// begin inline asm
	{	
ld.global.cg.u64 %rd183, [%rd181];
	}
	// end inline asm
	// begin inline asm
	{	
ld.global.cg.u64 %rd185, [%rd183];
	}
	// end inline asm
	// begin inline asm
	{	
ld.global.cg.u64 %rd187, [%rd185];
	}
	// end inline asm
	// begin inline asm
	{	
ld.global.cg.u64 %rd189, [%rd187];
	}
	// end inline asm
	// begin inline asm
	{	
ld.global.cg.u64 %rd191, [%rd189];
	}
	// end inline asm
	// begin inline asm
	{	
ld.global.cg.u64 %rd193, [%rd191];
	}
	// end inline asm
	// begin inline asm
	{	
ld.global.cg.u64 %rd195, [%rd193];
	}
	// end inline asm
	// begin inline asm
	{	
ld.global.cg.u64 %rd197, [%rd195];
	}
	// end inline asm
	// begin inline asm
	{	
ld.global.cg.u64 %rd199, [%rd197];
	}
	// end inline asm
	// begin inline asm
	{	
ld.global.cg.u64 %rd201, [%rd199];
	}
	// end inline asm
	// begin inline asm
	{	
ld.global.cg.u64 %rd203, [%rd201];
	}
	// end inline asm
	// begin inline asm
	{	
ld.global.cg.u64 %rd205, [%rd203];
	}
	// end inline asm
	// begin inline asm
	{	
ld.global.cg.u64 %rd207, [%rd205];
	}
	// end inline asm
	// begin inline asm
	{	
ld.global.cg.u64 %rd209, [%rd207];
	}
	// end inline asm
	// begin inline asm
	{	
ld.global.cg.u64 %rd211, [%rd209];
	}
	// end inline asm
	// begin inline asm
	{	
ld.global.cg.u64 %rd224, [%rd211];
	}
	// end inline asm
	add.s32 	%r23, %r23, 100;
	setp.ne.s32 	%p5, %r23, %r4;
	@%p5 bra 	$L__BB1_4;
$L__BB1_5:
	setp.eq.s32 	%p6, %r3, 100;
	@%p6 bra 	$L__BB1_8;
	sub.s32 	%r24, %r16, %r10;
$L__BB1_7:
	.pragma "nounroll";
	// begin inline asm
	{	
ld.global.cg.u64 %rd224, [%rd224];
	}
	// end inline asm
	add.s32 	%r24, %r24, 1;
	setp.ne.s32 	%p7, %r24, 0;
	@%p7 bra 	$L__BB1_7;
$L__BB1_8:
	cvta.to.global.u64 	%rd217, %rd10;
	add.s64 	%rd219, %rd217, %rd13;
	st.global.u64 	[%rd219], %rd224;
$L__BB1_9:
	ret;

}


// ===== COMPILED SASS (sm_100) =====

	.target	sm_100

	.elftype	@"ET_EXEC"


//--------------------- .note.nv.tkinfo           --------------------------
	.section	.note.nv.tkinfo,"",@"SHT_NOTE"
	.sectionflags	@"SHF_NOTE_NV_TKINFO"
	.tkinfo
        /*0018*/ 	.word	0x00000002
        /*0030*/ 	.string	""
        /*0030*/ 	.string	"ptxas"
        /*0030*/ 	.string	"Cuda compilation tools, release 13.0, V13.0.88"
        /*0030*/ 	.string	"Build cuda_13.0.r13.0/compiler.36424714_0"
        /*0030*/ 	.string	"-arch sm_100 -m 64 "



//--------------------- .note.nv.cuinfo           --------------------------
	.section	.note.nv.cuinfo,"",@"SHT_NOTE"
	.sectionflags	@"SHF_NOTE_NV_CUINFO"
        /*0018*/ 	.short	0x0002
        /*001a*/ 	.short	0x0064
        /*001c*/ 	.short	0x0082
	.zero		2


//--------------------- .nv.info                  --------------------------
	.section	.nv.info,"",@"SHT_CUDA_INFO"
	.align	4


	//----- nvinfo : EIATTR_REGCOUNT
	.align		4
        /*0000*/ 	.byte	0x04, 0x2f
        /*0002*/ 	.short	(.L_1 - .L_0)
	.align		4
.L_0:
        /*0004*/ 	.word	index@(_Z16l2_pointers_initPm)
        /*0008*/ 	.word	0x00000018


	//----- nvinfo : EIATTR_FRAME_SIZE
	.align		4
.L_1:
        /*000c*/ 	.byte	0x04, 0x11
        /*000e*/ 	.short	(.L_3 - .L_2)
	.align		4
.L_2:
        /*0010*/ 	.word	index@(_Z16l2_pointers_initPm)
        /*0014*/ 	.word	0x00000000


	//----- nvinfo : EIATTR_REGCOUNT
	.align		4
.L_3:
        /*0018*/ 	.byte	0x04, 0x2f
        /*001a*/ 	.short	(.L_5 - .L_4)
	.align		4
.L_4:
        /*001c*/ 	.word	index@(_Z9l2_stressPmS_j)
        /*0020*/ 	.word	0x00000014


	//----- nvinfo : EIATTR_FRAME_SIZE
	.align		4
.L_5:
        /*0024*/ 	.byte	0x04, 0x11
        /*0026*/ 	.short	(.L_7 - .L_6)
	.align		4
.L_6:
        /*0028*/ 	.word	index@(_Z9l2_stressPmS_j)
        /*002c*/ 	.word	0x00000000


	//----- nvinfo : EIATTR_MIN_STACK_SIZE
	.align		4
.L_7:
        /*0030*/ 	.byte	0x04, 0x12
        /*0032*/ 	.short	(.L_9 - .L_8)
	.align		4
.L_8:
        /*0034*/ 	.word	index@(_Z9l2_stressPmS_j)
        /*0038*/ 	.word	0x00000000


	//----- nvinfo : EIATTR_MIN_STACK_SIZE
	.align		4
.L_9:
        /*003c*/ 	.byte	0x04, 0x12
        /*003e*/ 	.short	(.L_11 - .L_10)
	.align		4
.L_10:
        /*0040*/ 	.word	index@(_Z16l2_pointers_initPm)
        /*0044*/ 	.word	0x00000000
.L_11:


//--------------------- .nv.compat                --------------------------
	.section	.nv.compat,"",@"SHT_CUDA_COMPAT_INFO"
	.align	4
        /*0000*/ 	.byte	0x02, 0x09, 0x00, 0x00, 0x02, 0x02, 0x01, 0x00, 0x02, 0x05, 0x05, 0x00, 0x03, 0x07, 0x01, 0x01
        /*0010*/ 	.byte	0x02, 0x03, 0x00, 0x00, 0x02, 0x06, 0x01, 0x00, 0x04, 0x0b, 0x08, 0x00, 0x09, 0x00, 0x00, 0x00
        /*0020*/ 	.byte	0x00, 0x00, 0x00, 0x00


//--------------------- .nv.info._Z9l2_stressPmS_j --------------------------
	.section	.nv.info._Z9l2_stressPmS_j,"",@"SHT_CUDA_INFO"
	.sectionflags	@""
	.align	4


	//----- nvinfo : EIATTR_CUDA_API_VERSION
	.align		4
        /*0000*/ 	.byte	0x04, 0x37
        /*0002*/ 	.short	(.L_13 - .L_12)
.L_12:
        /*0004*/ 	.word	0x00000082


	//----- nvinfo : EIATTR_KPARAM_INFO
	.align		4
.L_13:
        /*0008*/ 	.byte	0x04, 0x17
        /*000a*/ 	.short	(.L_15 - .L_14)
.L_14:
        /*000c*/ 	.word	0x00000000
        /*0010*/ 	.short	0x0002
        /*0012*/ 	.short	0x0010
        /*0014*/ 	.byte	0x00, 0xf0, 0x11, 0x00


	//----- nvinfo : EIATTR_KPARAM_INFO
	.align		4
.L_15:
        /*0018*/ 	.byte	0x04, 0x17
        /*001a*/ 	.short	(.L_17 - .L_16)
.L_16:
        /*001c*/ 	.word	0x00000000
        /*0020*/ 	.short	0x0001
        /*0022*/ 	.short	0x0008
        /*0024*/ 	.byte	0x00, 0xf5, 0x21, 0x00


	//----- nvinfo : EIATTR_KPARAM_INFO
	.align		4
.L_17:
        /*0028*/ 	.byte	0x04, 0x17
        /*002a*/ 	.short	(.L_19 - .L_18)
.L_18:
        /*002c*/ 	.word	0x00000000
        /*0030*/ 	.short	0x0000
        /*0032*/ 	.short	0x0000
        /*0034*/ 	.byte	0x00, 0xf5, 0x21, 0x00


	//----- nvinfo : EIATTR_SPARSE_MMA_MASK
	.align		4
.L_19:
        /*0038*/ 	.byte	0x03, 0x50
        /*003a*/ 	.short	0x0000


	//----- nvinfo : EIATTR_MAXREG_COUNT
	.align		4
        /*003c*/ 	.byte	0x03, 0x1b
        /*003e*/ 	.short	0x00ff


	//----- nvinfo : EIATTR_NUM_BARRIERS
	.align		4
        /*0040*/ 	.byte	0x02, 0x4c
        /*0042*/ 	.byte	0x01
	.zero		1


	//----- nvinfo : EIATTR_MERCURY_ISA_VERSION
	.align		4
        /*0044*/ 	.byte	0x03, 0x5f
        /*0046*/ 	.short	0x0101


	//----- nvinfo : EIATTR_VRC_CTA_INIT_COUNT
	.align		4
        /*0048*/ 	.byte	0x02, 0x4a
	.zero		1
	.zero		1


	//----- nvinfo : EIATTR_EXIT_INSTR_OFFSETS
	.align		4
        /*004c*/ 	.byte	0x04, 0x1c
        /*004e*/ 	.short	(.L_21 - .L_20)


	//   ....[0]....
.L_20:
        /*0050*/ 	.word	0x00000060


	//   ....[1]....
        /*0054*/ 	.word	0x000008b0


	//----- nvinfo : EIATTR_CBANK_PARAM_SIZE
	.align		4
.L_21:
        /*0058*/ 	.byte	0x03, 0x19
        /*005a*/ 	.short	0x0014


	//----- nvinfo : EIATTR_PARAM_CBANK
	.align		4
        /*005c*/ 	.byte	0x04, 0x0a
        /*005e*/ 	.short	(.L_23 - .L_22)
	.align		4
.L_22:
        /*0060*/ 	.word	index@(.nv.constant0._Z9l2_stressPmS_j)
        /*0064*/ 	.short	0x0380
        /*0066*/ 	.short	0x0014


	//----- nvinfo : EIATTR_SW_WAR
	.align		4
.L_23:
        /*0068*/ 	.byte	0x04, 0x36
        /*006a*/ 	.short	(.L_25 - .L_24)
.L_24:
        /*006c*/ 	.word	0x00000008
.L_25:


//--------------------- .nv.info._Z16l2_pointers_initPm --------------------------
	.section	.nv.info._Z16l2_pointers_initPm,"",@"SHT_CUDA_INFO"
	.sectionflags	@""
	.align	4


	//----- nvinfo : EIATTR_CUDA_API_VERSION
	.align		4
        /*0000*/ 	.byte	0x04, 0x37
        /*0002*/ 	.short	(.L_27 - .L_26)
.L_26:
        /*0004*/ 	.word	0x00000082


	//----- nvinfo : EIATTR_KPARAM_INFO
	.align		4
.L_27:
        /*0008*/ 	.byte	0x04, 0x17
        /*000a*/ 	.short	(.L_29 - .L_28)
.L_28:
        /*000c*/ 	.word	0x00000000
        /*0010*/ 	.short	0x0000
        /*0012*/ 	.short	0x0000
        /*0014*/ 	.byte	0x00, 0xf5, 0x21, 0x00


	//----- nvinfo : EIATTR_SPARSE_MMA_MASK
	.align		4
.L_29:
        /*0018*/ 	.byte	0x03, 0x50
        /*001a*/ 	.short	0x0000


	//----- nvinfo : EIATTR_MAXREG_COUNT
	.align		4
        /*001c*/ 	.byte	0x03, 0x1b
        /*001e*/ 	.short	0x00ff


	//----- nvinfo : EIATTR_MERCURY_ISA_VERSION
	.align		4
        /*0020*/ 	.byte	0x03, 0x5f
        /*0022*/ 	.short	0x0101


	//----- nvinfo : EIATTR_VRC_CTA_INIT_COUNT
	.align		4
        /*0024*/ 	.byte	0x02, 0x4a
	.zero		1
	.zero		1


	//----- nvinfo : EIATTR_EXIT_INSTR_OFFSETS
	.align		4
        /*0028*/ 	.byte	0x04, 0x1c
        /*002a*/ 	.short	(.L_31 - .L_30)


	//   ....[0]....
.L_30:
        /*002c*/ 	.word	0x00000070


	//   ....[1]....
        /*0030*/ 	.word	0x000015b0


	//----- nvinfo : EIATTR_CBANK_PARAM_SIZE
	.align		4
.L_31:
        /*0034*/ 	.byte	0x03, 0x19
        /*0036*/ 	.short	0x0008


	//----- nvinfo : EIATTR_PARAM_CBANK
	.align		4
        /*0038*/ 	.byte	0x04, 0x0a
        /*003a*/ 	.short	(.L_33 - .L_32)
	.align		4
.L_32:
        /*003c*/ 	.word	index@(.nv.constant0._Z16l2_pointers_initPm)
        /*0040*/ 	.short	0x0380
        /*0042*/ 	.short	0x0008


	//----- nvinfo : EIATTR_SW_WAR
	.align		4
.L_33:
        /*0044*/ 	.byte	0x04, 0x36
        /*0046*/ 	.short	(.L_35 - .L_34)
.L_34:
        /*0048*/ 	.word	0x00000008
.L_35:


//--------------------- .nv.callgraph             --------------------------
	.section	.nv.callgraph,"",@"SHT_CUDA_CALLGRAPH"
	.align	4
	.sectionentsize	8
	.align		4
        /*0000*/ 	.word	0x00000000
	.align		4
        /*0004*/ 	.word	0xffffffff
	.align		4
        /*0008*/ 	.word	0x00000000
	.align		4
        /*000c*/ 	.word	0xfffffffe
	.align		4
        /*0010*/ 	.word	0x00000000
	.align		4
        /*0014*/ 	.word	0xfffffffd
	.align		4
        /*0018*/ 	.word	0x00000000
	.align		4
        /*001c*/ 	.word	0xfffffffc


//--------------------- .text._Z9l2_stressPmS_j   --------------------------
	.section	.text._Z9l2_stressPmS_j,"ax",@progbits
	.align	128
        .global         _Z9l2_stressPmS_j
        .type           _Z9l2_stressPmS_j,@function
        .size           _Z9l2_stressPmS_j,(.L_x_8 - _Z9l2_stressPmS_j)
        .other          _Z9l2_stressPmS_j,@"STO_CUDA_ENTRY STV_DEFAULT"
_Z9l2_stressPmS_j:
.text._Z9l2_stressPmS_j:
[----:B------:R-:W-:Y:S01]  /*0000*/  LDC R1, c[0x0][0x37c] ;  /* 0x0000df00ff017b82 */ /* 0x000fe20000000800 */
[----:B------:R-:W0:Y:S07]  /*0010*/  S2R R3, SR_TID.X ;  /* 0x0000000000037919 */ /* 0x000e2e0000002100 */
[----:B------:R-:W0:Y:S08]  /*0020*/  S2UR UR4, SR_CTAID.X ;  /* 0x00000000000479c3 */ /* 0x000e300000002500 */
[----:B------:R-:W0:Y:S02]  /*0030*/  LDC R0, c[0x0][0x360] ;  /* 0x0000d800ff007b82 */ /* 0x000e240000000800 */
[----:B0-----:R-:W-:-:S05]  /*0040*/  IMAD R0, R0, UR4, R3 ;  /* 0x0000000400007c24 */ /* 0x001fca000f8e0203 */
[----:B------:R-:W-:-:S13]  /*0050*/  ISETP.GT.U32.AND P0, PT, R0, 0x27fff, PT ;  /* 0x00027fff0000780c */ /* 0x000fda0003f04070 */
[----:B------:R-:W-:Y:S05]  /*0060*/  @P0 EXIT ;  /* 0x000000000000094d */ /* 0x000fea0003800000 */
[----:B------:R-:W0:Y:S01]  /*0070*/  LDC.64 R2, c[0x0][0x380] ;  /* 0x0000e000ff027b82 */ /* 0x000e220000000a00 */
[----:B------:R-:W1:Y:S01]  /*0080*/  LDCU.64 UR8, c[0x0][0x358] ;  /* 0x00006b00ff0877ac */ /* 0x000e620008000a00 */
[----:B------:R-:W2:Y:S01]  /*0090*/  LDCU UR7, c[0x0][0x390] ;  /* 0x00007200ff0777ac */ /* 0x000ea20008000800 */
[----:B0-----:R-:W-:-:S06]  /*00a0*/  IMAD.WIDE.U32 R2, R0, 0x8, R2 ;  /* 0x0000000800027825 */ /* 0x001fcc00078e0002 */
[----:B-1----:R-:W5:Y:S01]  /*00b0*/  LDG.E.64.STRONG.GPU R2, desc[UR8][R2.64] ;  /* 0x0000000802027981 */ /* 0x002f62000c1efb00 */
[----:B--2---:R-:W-:Y:S01]  /*00c0*/  UISETP.NE.AND UP0, UPT, UR7, URZ, UPT ;  /* 0x000000ff0700728c */ /* 0x004fe2000bf05270 */
[----:B------:R-:W-:Y:S08]  /*00d0*/  BAR.SYNC.DEFER_BLOCKING 0x0 ;  /* 0x0000000000007b1d */ /* 0x000ff00000010000 */
[----:B------:R-:W-:Y:S05]  /*00e0*/  BRA.U !UP0, `(.L_x_0) ;  /* 0x0000000508e47547 */ /* 0x000fea000b800000 */
[----:B------:R-:W-:Y:S02]  /*00f0*/  UIADD3 UR6, UPT, UPT, UR7, -0x1, URZ ;  /* 0xffffffff07067890 */ /* 0x000fe4000fffe0ff */
[----:B------:R-:W-:Y:S02]  /*0100*/  UISETP.GE.U32.AND UP1, UPT, UR7, 0x64, UPT ;  /* 0x000000640700788c */ /* 0x000fe4000bf26070 */
[----:B------:R-:W-:-:S04]  /*0110*/  UIMAD.WIDE.U32 UR4, UR6, 0x51eb851f, URZ ;  /* 0x51eb851f060478a5 */ /* 0x000fc8000f8e00ff */
[----:B------:R-:W-:-:S04]  /*0120*/  USHF.R.U32.HI UR5, URZ, 0x5, UR5 ;  /* 0x00000005ff057899 */ /* 0x000fc80008011605 */
[----:B------:R-:W-:-:S04]  /*0130*/  UIMAD UR6, UR5, -0x64, UR6 ;  /* 0xffffff9c050678a4 */ /* 0x000fc8000f8e0206 */
[----:B------:R-:W-:-:S04]  /*0140*/  UIADD3 UR6, UPT, UPT, UR6, 0x1, URZ ;  /* 0x0000000106067890 */ /* 0x000fc8000fffe0ff */
[----:B------:R-:W-:Y:S01]  /*0150*/  UISETP.NE.AND UP0, UPT, UR6, 0x64, UPT ;  /* 0x000000640600788c */ /* 0x000fe2000bf05270 */
[----:B------:R-:W-:Y:S10]  /*0160*/  BRA.U !UP1, `(.L_x_1) ;  /* 0x0000000509ac7547 */ /* 0x000ff4000b800000 */
[----:B------:R-:W-:Y:S01]  /*0170*/  UISETP.NE.AND UP1, UPT, UR6, 0x64, UPT ;  /* 0x000000640600788c */ /* 0x000fe2000bf25270 */
[----:B------:R-:W-:-:S03]  /*0180*/  UMOV UR4, URZ ;  /* 0x000000ff00047c82 */ /* 0x000fc60008000000 */
[----:B------:R-:W-:-:S04]  /*0190*/  USEL UR6, UR6, URZ, UP1 ;  /* 0x000000ff06067287 */ /* 0x000fc80008800000 */
[----:B------:R-:W-:-:S12]  /*01a0*/  UIADD3 UR6, UPT, UPT, -UR6, UR7, URZ ;  /* 0x0000000706067290 */ /* 0x000fd8000fffe1ff */
.L_x_2:
[----:B-----5:R-:W2:Y:S04]  /*01b0*/  LDG.E.64.STRONG.GPU R2, desc[UR8][R2.64] ;  /* 0x0000000802027981 */ /* 0x020ea8000c1efb00 */
[----:B--2---:R-:W2:Y:S04]  /*01c0*/  LDG.E.64.STRONG.GPU R4, desc[UR8][R2.64] ;  /* 0x0000000802047981 */ /* 0x004ea8000c1efb00 */
        /* <DEDUP_REMOVED lines=95> */
[----:B0-2---:R-:W2:Y:S04]  /*07c0*/  LDG.E.64.STRONG.GPU R16, desc[UR8][R14.64] ;  /* 0x000000080e107981 */ /* 0x005ea8000c1efb00 */
[----:B--2---:R-:W2:Y:S01]  /*07d0*/  LDG.E.64.STRONG.GPU R16, desc[UR8][R16.64] ;  /* 0x0000000810107981 */ /* 0x004ea2000c1efb00 */
[----:B------:R-:W-:-:S04]  /*07e0*/  UIADD3 UR4, UPT, UPT, UR4, 0x64, URZ ;  /* 0x0000006404047890 */ /* 0x000fc8000fffe0ff */
[----:B------:R-:W-:Y:S01]  /*07f0*/  UISETP.NE.AND UP1, UPT, UR4, UR6, UPT ;  /* 0x000000060400728c */ /* 0x000fe2000bf25270 */
[----:B--2---:R0:W5:Y:S08]  /*0800*/  LDG.E.64.STRONG.GPU R2, desc[UR8][R16.64] ;  /* 0x0000000810027981 */ /* 0x004170000c1efb00 */
[----:B------:R-:W-:Y:S05]  /*0810*/  BRA.U UP1, `(.L_x_2) ;  /* 0xfffffff901647547 */ /* 0x000fea000b83ffff */
.L_x_1:
[----:B------:R-:W-:Y:S05]  /*0820*/  BRA.U !UP0, `(.L_x_0) ;  /* 0x0000000108147547 */ /* 0x000fea000b800000 */
[----:B------:R-:W-:-:S12]  /*0830*/  UIMAD UR5, UR5, 0x64, -UR7 ;  /* 0x00000064050578a4 */ /* 0x000fd8000f8e0a07 */
.L_x_3:
[----:B-----5:R-:W5:Y:S01]  /*0840*/  LDG.E.64.STRONG.GPU R2, desc[UR8][R2.64] ;  /* 0x0000000802027981 */ /* 0x020f62000c1efb00 */
[----:B------:R-:W-:-:S04]  /*0850*/  UIADD3 UR5, UPT, UPT, UR5, 0x1, URZ ;  /* 0x0000000105057890 */ /* 0x000fc8000fffe0ff */
[----:B------:R-:W-:-:S09]  /*0860*/  UISETP.NE.AND UP0, UPT, UR5, URZ, UPT ;  /* 0x000000ff0500728c */ /* 0x000fd2000bf05270 */
[----:B------:R-:W-:Y:S05]  /*0870*/  BRA.U UP0, `(.L_x_3) ;  /* 0xfffffffd00f07547 */ /* 0x000fea000b83ffff */
.L_x_0:
[----:B------:R-:W1:Y:S02]  /*0880*/  LDC.64 R4, c[0x0][0x388] ;  /* 0x0000e200ff047b82 */ /* 0x000e640000000a00 */
[----:B-1----:R-:W-:-:S05]  /*0890*/  IMAD.WIDE.U32 R4, R0, 0x8, R4 ;  /* 0x0000000800047825 */ /* 0x002fca00078e0004 */
[----:B-----5:R-:W-:Y:S01]  /*08a0*/  STG.E.64 desc[UR8][R4.64], R2 ;  /* 0x0000000204007986 */ /* 0x020fe2000c101b08 */
[----:B------:R-:W-:Y:S05]  /*08b0*/  EXIT ;  /* 0x000000000000794d */ /* 0x000fea0003800000 */
.L_x_4:
[----:B------:R-:W-:-:S00]  /*08c0*/  BRA `(.L_x_4) ;  /* 0xfffffffc00fc7947 */ /* 0x000fc0000383ffff */
[----:B------:R-:W-:-:S00]  /*08d0*/  NOP ;  /* 0x0000000000007918 */ /* 0x000fc00000000000 */
        /* <DEDUP_REMOVED lines=10> */
.L_x_8:


//--------------------- .text._Z16l2_pointers_initPm --------------------------
	.section	.text._Z16l2_pointers_initPm,"ax",@progbits
	.align	128
        .global         _Z16l2_pointers_initPm
        .type           _Z16l2_pointers_initPm,@function
        .size           _Z16l2_pointers_initPm,(.L_x_9 - _Z16l2_pointers_initPm)
        .other          _Z16l2_pointers_initPm,@"STO_CUDA_ENTRY STV_DEFAULT"
_Z16l2_pointers_initPm:
.text._Z16l2_pointers_initPm:
[----:B------:R-:W-:Y:S01]  /*0000*/  LDC R1, c[0x0][0x37c] ;  /* 0x0000df00ff017b82 */ /* 0x000fe20000000800 */
[----:B------:R-:W0:Y:S07]  /*0010*/  S2R R0, SR_TID.X ;  /* 0x0000000000007919 */ /* 0x000e2e0000002100 */
[----:B------:R-:W1:Y:S01]  /*0020*/  S2UR UR4, SR_CTAID.X ;  /* 0x00000000000479c3 */ /* 0x000e620000002500 */
[----:B------:R-:W1:Y:S02]  /*0030*/  LDCU UR5, c[0x0][0x360] ;  /* 0x00006c00ff0577ac */ /* 0x000e640008000800 */
[----:B-1----:R-:W-:Y:S01]  /*0040*/  UIMAD UR4, UR4, UR5, URZ ;  /* 0x00000005040472a4 */ /* 0x002fe2000f8e02ff */
[----:B0-----:R-:W-:-:S05]  /*0050*/  IMAD.MOV R0, RZ, RZ, -R0 ;  /* 0x000000ffff007224 */ /* 0x001fca00078e0a00 */
[----:B------:R-:W-:-:S13]  /*0060*/  ISETP.NE.AND P0, PT, R0, UR4, PT ;  /* 0x0000000400007c0c */ /* 0x000fda000bf05270 */
[----:B------:R-:W-:Y:S05]  /*0070*/  @P0 EXIT ;  /* 0x000000000000094d */ /* 0x000fea0003800000 */
[----:B------:R-:W0:Y:S01]  /*0080*/  LDCU.64 UR4, c[0x0][0x380] ;  /* 0x00007000ff0477ac */ /* 0x000e220008000a00 */
[----:B------:R-:W-:Y:S01]  /*0090*/  IMAD.MOV.U32 R0, RZ, RZ, RZ ;  /* 0x000000ffff007224 */ /* 0x000fe200078e00ff */
[----:B------:R-:W1:Y:S01]  /*00a0*/  LDCU.64 UR8, c[0x0][0x358] ;  /* 0x00006b00ff0877ac */ /* 0x000e620008000a00 */
[----:B0-----:R-:W-:Y:S02]  /*00b0*/  UIADD3 UR7, UP0, UPT, UR4, 0x20, URZ ;  /* 0x0000002004077890 */ /* 0x001fe4000ff1e0ff */
[----:B------:R-:W-:Y:S02]  /*00c0*/  UIADD3 UR4, UP1, UPT, UR4, 0x10, URZ ;  /* 0x0000001004047890 */ /* 0x000fe4000ff3e0ff */
[----:B------:R-:W-:Y:S02]  /*00d0*/  UIADD3.X UR10, UPT, UPT, URZ, UR5, URZ, UP0, !UPT ;  /* 0x00000005ff0a7290 */ /* 0x000fe400087fe4ff */
[----:B-1----:R-:W-:-:S12]  /*00e0*/  UIADD3.X UR5, UPT, UPT, URZ, UR5, URZ, UP1, !UPT ;  /* 0x00000005ff057290 */ /* 0x002fd80008ffe4ff */
.L_x_6:
[----:B------:R-:W-:Y:S01]  /*00f0*/  IMAD.U32 R4, RZ, RZ, UR7 ;  /* 0x00000007ff047e24 */ /* 0x000fe2000f8e00ff */
[----:B------:R-:W-:Y:S01]  /*0100*/  UMOV UR6, 0x8 ;  /* 0x0000000800067882 */ /* 0x000fe20000000000 */
[----:B------:R-:W-:Y:S02]  /*0110*/  IMAD.U32 R5, RZ, RZ, UR10 ;  /* 0x0000000aff057e24 */ /* 0x000fe4000f8e00ff */
[----:B0-----:R-:W-:Y:S02]  /*0120*/  IMAD.U32 R2, RZ, RZ, UR4 ;  /* 0x00000004ff027e24 */ /* 0x001fe4000f8e00ff */
[----:B------:R-:W-:-:S04]  /*0130*/  IMAD.WIDE.U32 R4, R0, 0x2000, R4 ;  /* 0x0000200000047825 */ /* 0x000fc800078e0004 */
[----:B------:R-:W-:Y:S01]  /*0140*/  IMAD.U32 R3, RZ, RZ, UR5 ;  /* 0x00000005ff037e24 */ /* 0x000fe2000f8e00ff */
[C---:B------:R-:W-:Y:S02]  /*0150*/  IADD3 R6, P0, PT, R4.reuse, -0x18, RZ ;  /* 0xffffffe804067810 */ /* 0x040fe40007f1e0ff */
[----:B------:R-:W-:Y:S01]  /*0160*/  IADD3 R8, P1, PT, R4, -0x10, RZ ;  /* 0xfffffff004087810 */ /* 0x000fe20007f3e0ff */
[----:B------:R-:W-:Y:S01]  /*0170*/  IMAD.WIDE.U32 R2, R0, 0x2000, R2 ;  /* 0x0000200000027825 */ /* 0x000fe200078e0002 */
[C---:B------:R-:W-:Y:S02]  /*0180*/  IADD3.X R7, PT, PT, R5.reuse, -0x1, RZ, P0, !PT ;  /* 0xffffffff05077810 */ /* 0x040fe400007fe4ff */
[----:B------:R-:W-:Y:S02]  /*0190*/  IADD3 R10, P0, PT, R4, -0x8, RZ ;  /* 0xfffffff8040a7810 */ /* 0x000fe40007f1e0ff */
[C---:B------:R-:W-:Y:S01]  /*01a0*/  IADD3.X R9, PT, PT, R5.reuse, -0x1, RZ, P1, !PT ;  /* 0xffffffff05097810 */ /* 0x040fe20000ffe4ff */
[----:B------:R-:W-:Y:S01]  /*01b0*/  STG.E.64 desc[UR8][R2.64+0x8], R4 ;  /* 0x0000080402007986 */ /* 0x000fe2000c101b08 */
[----:B------:R-:W-:-:S02]  /*01c0*/  IADD3.X R11, PT, PT, R5, -0x1, RZ, P0, !PT ;  /* 0xffffffff050b7810 */ /* 0x000fc400007fe4ff */
[C---:B------:R-:W-:Y:S01]  /*01d0*/  IADD3 R18, P1, PT, R4.reuse, 0x20, RZ ;  /* 0x0000002004127810 */ /* 0x040fe20007f3e0ff */
[----:B------:R0:W-:Y:S01]  /*01e0*/  STG.E.64 desc[UR8][R2.64+-0x8], R8 ;  /* 0xfffff80802007986 */ /* 0x0001e2000c101b08 */
[C---:B------:R-:W-:Y:S02]  /*01f0*/  IADD3 R12, P0, PT, R4.reuse, 0x8, RZ ;  /* 0x00000008040c7810 */ /* 0x040fe40007f1e0ff */
[C---:B------:R-:W-:Y:S01]  /*0200*/  IADD3 R20, P2, PT, R4.reuse, 0x28, RZ ;  /* 0x0000002804147810 */ /* 0x040fe20007f5e0ff */
[--C-:B------:R-:W-:Y:S01]  /*0210*/  IMAD.X R19, RZ, RZ, R5.reuse, P1 ;  /* 0x000000ffff137224 */ /* 0x100fe200008e0605 */
[C---:B------:R-:W-:Y:S01]  /*0220*/  IADD3 R14, P1, PT, R4.reuse, 0x10, RZ ;  /* 0x00000010040e7810 */ /* 0x040fe20007f3e0ff */
[--C-:B------:R-:W-:Y:S01]  /*0230*/  IMAD.X R13, RZ, RZ, R5.reuse, P0 ;  /* 0x000000ffff0d7224 */ /* 0x100fe200000e0605 */
[----:B------:R-:W-:Y:S01]  /*0240*/  IADD3 R16, P0, PT, R4, 0x18, RZ ;  /* 0x0000001804107810 */ /* 0x000fe20007f1e0ff */
[----:B------:R1:W-:Y:S01]  /*0250*/  STG.E.64 desc[UR8][R2.64], R10 ;  /* 0x0000000a02007986 */ /* 0x0003e2000c101b08 */
[----:B------:R-:W-:-:S02]  /*0260*/  IMAD.X R21, RZ, RZ, R5, P2 ;  /* 0x000000ffff157224 */ /* 0x000fc400010e0605 */
[--C-:B------:R-:W-:Y:S01]  /*0270*/  IMAD.X R15, RZ, RZ, R5.reuse, P1 ;  /* 0x000000ffff0f7224 */ /* 0x100fe200008e0605 */
[----:B------:R-:W-:Y:S01]  /*0280*/  STG.E.64 desc[UR8][R2.64+0x28], R18 ;  /* 0x0000281202007986 */ /* 0x000fe2000c101b08 */
[--C-:B------:R-:W-:Y:S01]  /*0290*/  IMAD.X R17, RZ, RZ, R5.reuse, P0 ;  /* 0x000000ffff117224 */ /* 0x100fe200000e0605 */
[C---:B0-----:R-:W-:Y:S02]  /*02a0*/  IADD3 R8, P1, PT, R4.reuse, 0x30, RZ ;  /* 0x0000003004087810 */ /* 0x041fe40007f3e0ff */
[----:B------:R-:W-:Y:S03]  /*02b0*/  STG.E.64 desc[UR8][R2.64+0x30], R20 ;  /* 0x0000301402007986 */ /* 0x000fe6000c101b08 */
[----:B------:R-:W-:Y:S01]  /*02c0*/  IMAD.X R9, RZ, RZ, R5, P1 ;  /* 0x000000ffff097224 */ /* 0x000fe200008e0605 */
[----:B------:R-:W-:Y:S01]  /*02d0*/  STG.E.64 desc[UR8][R2.64+0x20], R16 ;  /* 0x0000201002007986 */ /* 0x000fe2000c101b08 */
[----:B-1----:R-:W-:-:S03]  /*02e0*/  IADD3 R10, P0, PT, R4, 0x38, RZ ;  /* 0x00000038040a7810 */ /* 0x002fc60007f1e0ff */
[----:B------:R-:W-:Y:S02]  /*02f0*/  STG.E.64 desc[UR8][R2.64+0x38], R8 ;  /* 0x0000380802007986 */ /* 0x000fe4000c101b08 */
[----:B------:R-:W-:Y:S02]  /*0300*/  IMAD.X R11, RZ, RZ, R5, P0 ;  /* 0x000000ffff0b7224 */ /* 0x000fe400000e0605 */
[----:B------:R0:W-:Y:S04]  /*0310*/  STG.E.64 desc[UR8][R2.64+-0x10], R6 ;  /* 0xfffff00602007986 */ /* 0x0001e8000c101b08 */
[----:B------:R-:W-:Y:S04]  /*0320*/  STG.E.64 desc[UR8][R2.64+0x40], R10 ;  /* 0x0000400a02007986 */ /* 0x000fe8000c101b08 */
[----:B------:R1:W-:Y:S04]  /*0330*/  STG.E.64 desc[UR8][R2.64+0x10], R12 ;  /* 0x0000100c02007986 */ /* 0x0003e8000c101b08 */
[----:B------:R2:W-:Y:S01]  /*0340*/  STG.E.64 desc[UR8][R2.64+0x18], R14 ;  /* 0x0000180e02007986 */ /* 0x0005e2000c101b08 */
[----:B0-----:R-:W-:-:S05]  /*0350*/  IADD3 R6, P0, PT, R4, 0x40, RZ ;  /* 0x0000004004067810 */ /* 0x001fca0007f1e0ff */
[----:B------:R-:W-:Y:S01]  /*0360*/  IMAD.X R7, RZ, RZ, R5, P0 ;  /* 0x000000ffff077224 */ /* 0x000fe200000e0605 */
[----:B-1----:R-:W-:-:S05]  /*0370*/  IADD3 R13, P1, PT, R2, 0x40, RZ ;  /* 0x00000040020d7810 */ /* 0x002fca0007f3e0ff */
[----:B--2---:R-:W-:-:S08]  /*0380*/  IMAD.X R14, RZ, RZ, R3, P1 ;  /* 0x000000ffff0e7224 */ /* 0x004fd000008e0603 */
.L_x_5:
[C---:B------:R-:W-:Y:S01]  /*0390*/  IADD3 R12, P0, PT, R6.reuse, 0x20, RZ ;  /* 0x00000020060c7810 */ /* 0x040fe20007f1e0ff */
[----:B------:R-:W-:Y:S01]  /*03a0*/  IMAD.MOV.U32 R2, RZ, RZ, R13 ;  /* 0x000000ffff027224 */ /* 0x000fe200078e000d */
[C---:B------:R-:W-:Y:S01]  /*03b0*/  IADD3 R4, P1, PT, R6.reuse, 0x8, RZ ;  /* 0x0000000806047810 */ /* 0x040fe20007f3e0ff */
[----:B------:R-:W-:Y:S01]  /*03c0*/  IMAD.MOV.U32 R3, RZ, RZ, R14 ;  /* 0x000000ffff037224 */ /* 0x000fe200078e000e */
[----:B------:R-:W-:Y:S01]  /*03d0*/  UIADD3 UR6, UPT, UPT, UR6, 0x5c, URZ ;  /* 0x0000005c06067890 */ /* 0x000fe2000fffe0ff */
[--C-:B------:R-:W-:Y:S01]  /*03e0*/  IMAD.X R13, RZ, RZ, R7.reuse, P0 ;  /* 0x000000ffff0d7224 */ /* 0x100fe200000e0607 */
[C---:B------:R-:W-:Y:S01]  /*03f0*/  IADD3 R8, P0, PT, R6.reuse, 0x10, RZ ;  /* 0x0000001006087810 */ /* 0x040fe20007f1e0ff */
[--C-:B------:R-:W-:Y:S01]  /*0400*/  IMAD.X R5, RZ, RZ, R7.reuse, P1 ;  /* 0x000000ffff057224 */ /* 0x100fe200008e0607 */
[C---:B------:R-:W-:Y:S01]  /*0410*/  IADD3 R10, P1, PT, R6.reuse, 0x18, RZ ;  /* 0x00000018060a7810 */ /* 0x040fe20007f3e0ff */
[----:B------:R-:W-:Y:S01]  /*0420*/  UISETP.NE.AND UP0, UPT, UR6, 0x3fc, UPT ;  /* 0x000003fc0600788c */ /* 0x000fe2000bf05270 */
[----:B------:R0:W-:Y:S01]  /*0430*/  STG.E.64 desc[UR8][R2.64+0x28], R12 ;  /* 0x0000280c02007986 */ /* 0x0001e2000c101b08 */
[--C-:B------:R-:W-:Y:S01]  /*0440*/  IMAD.X R9, RZ, RZ, R7.reuse, P0 ;  /* 0x000000ffff097224 */ /* 0x100fe200000e0607 */
[C---:B------:R-:W-:Y:S01]  /*0450*/  IADD3 R18, P0, PT, R6.reuse, 0x40, RZ ;  /* 0x0000004006127810 */ /* 0x040fe20007f1e0ff */
[--C-:B------:R-:W-:Y:S01]  /*0460*/  IMAD.X R11, RZ, RZ, R7.reuse, P1 ;  /* 0x000000ffff0b7224 */ /* 0x100fe200008e0607 */
[C---:B------:R-:W-:Y:S01]  /*0470*/  IADD3 R14, P1, PT, R6.reuse, 0x28, RZ ;  /* 0x00000028060e7810 */ /* 0x040fe20007f3e0ff */
[----:B------:R1:W-:Y:S02]  /*0480*/  STG.E.64 desc[UR8][R2.64+0x10], R4 ;  /* 0x0000100402007986 */ /* 0x0003e4000c101b08 */
[--C-:B------:R-:W-:Y:S01]  /*0490*/  IMAD.X R19, RZ, RZ, R7.reuse, P0 ;  /* 0x000000ffff137224 */ /* 0x100fe200000e0607 */
[C---:B------:R-:W-:Y:S01]  /*04a0*/  IADD3 R16, P0, PT, R6.reuse, 0x30, RZ ;  /* 0x0000003006107810 */ /* 0x040fe20007f1e0ff */
[--C-:B------:R-:W-:Y:S01]  /*04b0*/  IMAD.X R15, RZ, RZ, R7.reuse, P1 ;  /* 0x000000ffff0f7224 */ /* 0x100fe200008e0607 */
[----:B------:R2:W-:Y:S03]  /*04c0*/  STG.E.64 desc[UR8][R2.64+0x18], R8 ;  /* 0x0000180802007986 */ /* 0x0005e6000c101b08 */
[----:B------:R-:W-:Y:S01]  /*04d0*/  IMAD.X R17, RZ, RZ, R7, P0 ;  /* 0x000000ffff117224 */ /* 0x000fe200000e0607 */
[C---:B0-----:R-:W-:Y:S01]  /*04e0*/  IADD3 R12, P1, PT, R6.reuse, 0x38, RZ ;  /* 0x00000038060c7810 */ /* 0x041fe20007f3e0ff */
[----:B------:R0:W-:Y:S01]  /*04f0*/  STG.E.64 desc[UR8][R2.64+0x20], R10 ;  /* 0x0000200a02007986 */ /* 0x0001e2000c101b08 */
[----:B------:R-:W-:-:S03]  /*0500*/  IADD3 R20, P0, PT, R6, 0x60, RZ ;  /* 0x0000006006147810 */ /* 0x000fc60007f1e0ff */
[--C-:B------:R-:W-:Y:S01]  /*0510*/  IMAD.X R13, RZ, RZ, R7.reuse, P1 ;  /* 0x000000ffff0d7224 */ /* 0x100fe200008e0607 */
[C---:B-1----:R-:W-:Y:S01]  /*0520*/  IADD3 R4, P1, PT, R6.reuse, 0x48, RZ ;  /* 0x0000004806047810 */ /* 0x042fe20007f3e0ff */
[--C-:B------:R-:W-:Y:S01]  /*0530*/  IMAD.X R21, RZ, RZ, R7.reuse, P0 ;  /* 0x000000ffff157224 */ /* 0x100fe200000e0607 */
[----:B------:R1:W-:Y:S01]  /*0540*/  STG.E.64 desc[UR8][R2.64+0x48], R18 ;  /* 0x0000481202007986 */ /* 0x0003e2000c101b08 */
[C---:B--2---:R-:W-:Y:S02]  /*0550*/  IADD3 R8, P0, PT, R6.reuse, 0x50, RZ ;  /* 0x0000005006087810 */ /* 0x044fe40007f1e0ff */
[--C-:B------:R-:W-:Y:S01]  /*0560*/  IMAD.X R5, RZ, RZ, R7.reuse, P1 ;  /* 0x000000ffff057224 */ /* 0x100fe200008e0607 */
[----:B------:R2:W-:Y:S01]  /*0570*/  STG.E.64 desc[UR8][R2.64+0x30], R14 ;  /* 0x0000300e02007986 */ /* 0x0005e2000c101b08 */
[----:B0-----:R-:W-:Y:S01]  /*0580*/  IADD3 R10, P1, PT, R6, 0x58, RZ ;  /* 0x00000058060a7810 */ /* 0x001fe20007f3e0ff */
[----:B------:R-:W-:Y:S02]  /*0590*/  IMAD.X R9, RZ, RZ, R7, P0 ;  /* 0x000000ffff097224 */ /* 0x000fe400000e0607 */
[----:B------:R0:W-:Y:S01]  /*05a0*/  STG.E.64 desc[UR8][R2.64+0x40], R12 ;  /* 0x0000400c02007986 */ /* 0x0001e2000c101b08 */
[----:B------:R-:W-:-:S03]  /*05b0*/  IADD3.X R11, PT, PT, RZ, R7, RZ, P1, !PT ;  /* 0x00000007ff0b7210 */ /* 0x000fc60000ffe4ff */
[----:B------:R3:W-:Y:S01]  /*05c0*/  STG.E.64 desc[UR8][R2.64+0x38], R16 ;  /* 0x0000381002007986 */ /* 0x0007e2000c101b08 */
[----:B-1----:R-:W-:-:S03]  /*05d0*/  IADD3 R18, P0, PT, R6, 0x80, RZ ;  /* 0x0000008006127810 */ /* 0x002fc60007f1e0ff */
[----:B------:R1:W-:Y:S01]  /*05e0*/  STG.E.64 desc[UR8][R2.64+0x68], R20 ;  /* 0x0000681402007986 */ /* 0x0003e2000c101b08 */
[C---:B--2---:R-:W-:Y:S01]  /*05f0*/  IADD3 R14, P1, PT, R6.reuse, 0x68, RZ ;  /* 0x00000068060e7810 */ /* 0x044fe20007f3e0ff */
[--C-:B------:R-:W-:Y:S02]  /*0600*/  IMAD.X R19, RZ, RZ, R7.reuse, P0 ;  /* 0x000000ffff137224 */ /* 0x100fe400000e0607 */
[----:B------:R2:W-:Y:S01]  /*0610*/  STG.E.64 desc[UR8][R2.64+0x50], R4 ;  /* 0x0000500402007986 */ /* 0x0005e2000c101b08 */
[C---:B0-----:R-:W-:Y:S01]  /*0620*/  IADD3 R12, P0, PT, R6.reuse, 0x70, RZ ;  /* 0x00000070060c7810 */ /* 0x041fe20007f1e0ff */
[--C-:B------:R-:W-:Y:S02]  /*0630*/  IMAD.X R15, RZ, RZ, R7.reuse, P1 ;  /* 0x000000ffff0f7224 */ /* 0x100fe400008e0607 */
[----:B------:R0:W-:Y:S01]  /*0640*/  STG.E.64 desc[UR8][R2.64+0x58], R8 ;  /* 0x0000580802007986 */ /* 0x0001e2000c101b08 */
[----:B---3--:R-:W-:Y:S01]  /*0650*/  IADD3 R16, P1, PT, R6, 0x78, RZ ;  /* 0x0000007806107810 */ /* 0x008fe20007f3e0ff */
[----:B------:R-:W-:-:S02]  /*0660*/  IMAD.X R13, RZ, RZ, R7, P0 ;  /* 0x000000ffff0d7224 */ /* 0x000fc400000e0607 */
[----:B------:R3:W-:Y:S01]  /*0670*/  STG.E.64 desc[UR8][R2.64+0x60], R10 ;  /* 0x0000600a02007986 */ /* 0x0007e2000c101b08 */
[C---:B-1----:R-:W-:Y:S01]  /*0680*/  IADD3 R20, P0, PT, R6.reuse, 0xa0, RZ ;  /* 0x000000a006147810 */ /* 0x042fe20007f1e0ff */
[--C-:B------:R-:W-:Y:S02]  /*0690*/  IMAD.X R17, RZ, RZ, R7.reuse, P1 ;  /* 0x000000ffff117224 */ /* 0x100fe400008e0607 */
[----:B------:R1:W-:Y:S01]  /*06a0*/  STG.E.64 desc[UR8][R2.64+0x88], R18 ;  /* 0x0000881202007986 */ /* 0x0003e2000c101b08 */
[C---:B--2---:R-:W-:Y:S01]  /*06b0*/  IADD3 R4, P1, PT, R6.reuse, 0x88, RZ ;  /* 0x0000008806047810 */ /* 0x044fe20007f3e0ff */
[--C-:B------:R-:W-:Y:S02]  /*06c0*/  IMAD.X R21, RZ, RZ, R7.reuse, P0 ;  /* 0x000000ffff157224 */ /* 0x100fe400000e0607 */
[----:B------:R2:W-:Y:S01]  /*06d0*/  STG.E.64 desc[UR8][R2.64+0x78], R12 ;  /* 0x0000780c02007986 */ /* 0x0005e2000c101b08 */
[----:B0-----:R-:W-:Y:S01]  /*06e0*/  IADD3 R8, P0, PT, R6, 0x90, RZ ;  /* 0x0000009006087810 */ /* 0x001fe20007f1e0ff */
[----:B------:R-:W-:-:S02]  /*06f0*/  IMAD.X R5, RZ, RZ, R7, P1 ;  /* 0x000000ffff057224 */ /* 0x000fc400008e0607 */
[----:B------:R0:W-:Y:S01]  /*0700*/  STG.E.64 desc[UR8][R2.64+0x70], R14 ;  /* 0x0000700e02007986 */ /* 0x0001e2000c101b08 */
[C---:B---3--:R-:W-:Y:S01]  /*0710*/  IADD3 R10, P1, PT, R6.reuse, 0x98, RZ ;  /* 0x00000098060a7810 */ /* 0x048fe20007f3e0ff */
[--C-:B------:R-:W-:Y:S02]  /*0720*/  IMAD.X R9, RZ, RZ, R7.reuse, P0 ;  /* 0x000000ffff097224 */ /* 0x100fe400000e0607 */
[----:B------:R3:W-:Y:S01]  /*0730*/  STG.E.64 desc[UR8][R2.64+0x80], R16 ;  /* 0x0000801002007986 */ /* 0x0007e2000c101b08 */
[C---:B-1----:R-:W-:Y:S01]  /*0740*/  IADD3 R18, P0, PT, R6.reuse, 0xc0, RZ ;  /* 0x000000c006127810 */ /* 0x042fe20007f1e0ff */
[--C-:B------:R-:W-:Y:S02]  /*0750*/  IMAD.X R11, RZ, RZ, R7.reuse, P1 ;  /* 0x000000ffff0b7224 */ /* 0x100fe400008e0607 */
[----:B------:R1:W-:Y:S01]  /*0760*/  STG.E.64 desc[UR8][R2.64+0xa8], R20 ;  /* 0x0000a81402007986 */ /* 0x0003e2000c101b08 */
[----:B--2---:R-:W-:Y:S01]  /*0770*/  IADD3 R12, P1, PT, R6, 0xa8, RZ ;  /* 0x000000a8060c7810 */ /* 0x004fe20007f3e0ff */
[----:B------:R-:W-:-:S02]  /*0780*/  IMAD.X R19, RZ, RZ, R7, P0 ;  /* 0x000000ffff137224 */ /* 0x000fc400000e0607 */
[----:B------:R2:W-:Y:S01]  /*0790*/  STG.E.64 desc[UR8][R2.64+0x90], R4 ;  /* 0x0000900402007986 */ /* 0x0005e2000c101b08 */
[C---:B0-----:R-:W-:Y:S01]  /*07a0*/  IADD3 R14, P0, PT, R6.reuse, 0xb0, RZ ;  /* 0x000000b0060e7810 */ /* 0x041fe20007f1e0ff */
[--C-:B------:R-:W-:Y:S02]  /*07b0*/  IMAD.X R13, RZ, RZ, R7.reuse, P1 ;  /* 0x000000ffff0d7224 */ /* 0x100fe400008e0607 */
[----:B------:R0:W-:Y:S01]  /*07c0*/  STG.E.64 desc[UR8][R2.64+0x98], R8 ;  /* 0x0000980802007986 */ /* 0x0001e2000c101b08 */
[C---:B---3--:R-:W-:Y:S01]  /*07d0*/  IADD3 R16, P1, PT, R6.reuse, 0xb8, RZ ;  /* 0x000000b806107810 */ /* 0x048fe20007f3e0ff */
[--C-:B------:R-:W-:Y:S02]  /*07e0*/  IMAD.X R15, RZ, RZ, R7.reuse, P0 ;  /* 0x000000ffff0f7224 */ /* 0x100fe400000e0607 */
[----:B------:R3:W-:Y:S01]  /*07f0*/  STG.E.64 desc[UR8][R2.64+0xa0], R10 ;  /* 0x0000a00a02007986 */ /* 0x0007e2000c101b08 */
[----:B-1----:R-:W-:Y:S01]  /*0800*/  IADD3 R20, P0, PT, R6, 0xe0, RZ ;  /* 0x000000e006147810 */ /* 0x002fe20007f1e0ff */
[----:B------:R-:W-:-:S02]  /*0810*/  IMAD.X R17, RZ, RZ, R7, P1 ;  /* 0x000000ffff117224 */ /* 0x000fc400008e0607 */
        /* <DEDUP_REMOVED lines=28> */
[----:B------:R-:W-:Y:S02]  /*09e0*/  IADD3.X R5, PT, PT, RZ, R7, RZ, P1, !PT ;  /* 0x00000007ff057210 */ /* 0x000fe40000ffe4ff */
[C---:B0-----:R-:W-:Y:S01]  /*09f0*/  IADD3 R8, P0, PT, R6.reuse, 0x110, RZ ;  /* 0x0000011006087810 */ /* 0x041fe20007f1e0ff */
[----:B------:R0:W-:Y:S01]  /*0a00*/  STG.E.64 desc[UR8][R2.64+0xf8], R14 ;  /* 0x0000f80e02007986 */ /* 0x0001e2000c101b08 */
[----:B---3--:R-:W-:-:S03]  /*0a10*/  IADD3 R10, P1, PT, R6, 0x118, RZ ;  /* 0x00000118060a7810 */ /* 0x008fc60007f3e0ff */
[--C-:B------:R-:W-:Y:S01]  /*0a20*/  IMAD.X R9, RZ, RZ, R7.reuse, P0 ;  /* 0x000000ffff097224 */ /* 0x100fe200000e0607 */
[C---:B-1----:R-:W-:Y:S01]  /*0a30*/  IADD3 R18, P0, PT, R6.reuse, 0x140, RZ ;  /* 0x0000014006127810 */ /* 0x042fe20007f1e0ff */
[--C-:B------:R-:W-:Y:S01]  /*0a40*/  IMAD.X R11, RZ, RZ, R7.reuse, P1 ;  /* 0x000000ffff0b7224 */ /* 0x100fe200008e0607 */
[----:B------:R1:W-:Y:S01]  /*0a50*/  STG.E.64 desc[UR8][R2.64+0x100], R16 ;  /* 0x0001001002007986 */ /* 0x0003e2000c101b08 */
[C---:B--2---:R-:W-:Y:S02]  /*0a60*/  IADD3 R12, P1, PT, R6.reuse, 0x128, RZ ;  /* 0x00000128060c7810 */ /* 0x044fe40007f3e0ff */
[--C-:B------:R-:W-:Y:S01]  /*0a70*/  IMAD.X R19, RZ, RZ, R7.reuse, P0 ;  /* 0x000000ffff137224 */ /* 0x100fe200000e0607 */
[----:B------:R2:W-:Y:S02]  /*0a80*/  STG.E.64 desc[UR8][R2.64+0x128], R20 ;  /* 0x0001281402007986 */ /* 0x0005e4000c101b08 */
[--C-:B------:R-:W-:Y:S01]  /*0a90*/  IMAD.X R13, RZ, RZ, R7.reuse, P1 ;  /* 0x000000ffff0d7224 */ /* 0x100fe200008e0607 */
[C---:B0-----:R-:W-:Y:S01]  /*0aa0*/  IADD3 R14, P0, PT, R6.reuse, 0x130, RZ ;  /* 0x00000130060e7810 */ /* 0x041fe20007f1e0ff */
[----:B------:R0:W-:Y:S04]  /*0ab0*/  STG.E.64 desc[UR8][R2.64+0x110], R4 ;  /* 0x0001100402007986 */ /* 0x0001e8000c101b08 */
[----:B------:R-:W-:Y:S01]  /*0ac0*/  IMAD.X R15, RZ, RZ, R7, P0 ;  /* 0x000000ffff0f7224 */ /* 0x000fe200000e0607 */
[C---:B-1----:R-:W-:Y:S01]  /*0ad0*/  IADD3 R16, P1, PT, R6.reuse, 0x138, RZ ;  /* 0x0000013806107810 */ /* 0x042fe20007f3e0ff */
[----:B------:R1:W-:Y:S01]  /*0ae0*/  STG.E.64 desc[UR8][R2.64+0x118], R8 ;  /* 0x0001180802007986 */ /* 0x0003e2000c101b08 */
[----:B--2---:R-:W-:-:S03]  /*0af0*/  IADD3 R20, P0, PT, R6, 0x160, RZ ;  /* 0x0000016006147810 */ /* 0x004fc60007f1e0ff */
[--C-:B------:R-:W-:Y:S01]  /*0b00*/  IMAD.X R17, RZ, RZ, R7.reuse, P1 ;  /* 0x000000ffff117224 */ /* 0x100fe200008e0607 */
[----:B------:R2:W-:Y:S01]  /*0b10*/  STG.E.64 desc[UR8][R2.64+0x120], R10 ;  /* 0x0001200a02007986 */ /* 0x0005e2000c101b08 */
[C---:B0-----:R-:W-:Y:S01]  /*0b20*/  IADD3 R4, P1, PT, R6.reuse, 0x148, RZ ;  /* 0x0000014806047810 */ /* 0x041fe20007f3e0ff */
[--C-:B------:R-:W-:Y:S02]  /*0b30*/  IMAD.X R21, RZ, RZ, R7.reuse, P0 ;  /* 0x000000ffff157224 */ /* 0x100fe400000e0607 */
[----:B------:R0:W-:Y:S02]  /*0b40*/  STG.E.64 desc[UR8][R2.64+0x148], R18 ;  /* 0x0001481202007986 */ /* 0x0001e4000c101b08 */
[----:B------:R-:W-:Y:S01]  /*0b50*/  IMAD.X R5, RZ, RZ, R7, P1 ;  /* 0x000000ffff057224 */ /* 0x000fe200008e0607 */
[C---:B-1----:R-:W-:Y:S01]  /*0b60*/  IADD3 R8, P0, PT, R6.reuse, 0x150, RZ ;  /* 0x0000015006087810 */ /* 0x042fe20007f1e0ff */
[----:B------:R1:W-:Y:S01]  /*0b70*/  STG.E.64 desc[UR8][R2.64+0x130], R12 ;  /* 0x0001300c02007986 */ /* 0x0003e2000c101b08 */
[----:B--2---:R-:W-:-:S03]  /*0b80*/  IADD3 R10, P1, PT, R6, 0x158, RZ ;  /* 0x00000158060a7810 */ /* 0x004fc60007f3e0ff */
[--C-:B------:R-:W-:Y:S01]  /*0b90*/  IMAD.X R9, RZ, RZ, R7.reuse, P0 ;  /* 0x000000ffff097224 */ /* 0x100fe200000e0607 */
[----:B------:R2:W-:Y:S01]  /*0ba0*/  STG.E.64 desc[UR8][R2.64+0x138], R14 ;  /* 0x0001380e02007986 */ /* 0x0005e2000c101b08 */
[--C-:B------:R-:W-:Y:S01]  /*0bb0*/  IMAD.X R11, RZ, RZ, R7.reuse, P1 ;  /* 0x000000ffff0b7224 */ /* 0x100fe200008e0607 */
[C---:B0-----:R-:W-:Y:S02]  /*0bc0*/  IADD3 R18, P0, PT, R6.reuse, 0x180, RZ ;  /* 0x0000018006127810 */ /* 0x041fe40007f1e0ff */
[----:B------:R0:W-:Y:S01]  /*0bd0*/  STG.E.64 desc[UR8][R2.64+0x140], R16 ;  /* 0x0001401002007986 */ /* 0x0001e2000c101b08 */
[C---:B-1----:R-:W-:Y:S02]  /*0be0*/  IADD3 R12, P1, PT, R6.reuse, 0x168, RZ ;  /* 0x00000168060c7810 */ /* 0x042fe40007f3e0ff */
[--C-:B------:R-:W-:Y:S01]  /*0bf0*/  IMAD.X R19, RZ, RZ, R7.reuse, P0 ;  /* 0x000000ffff137224 */ /* 0x100fe200000e0607 */
[----:B------:R1:W-:Y:S02]  /*0c00*/  STG.E.64 desc[UR8][R2.64+0x168], R20 ;  /* 0x0001681402007986 */ /* 0x0003e4000c101b08 */
[----:B------:R-:W-:Y:S01]  /*0c10*/  IMAD.X R13, RZ, RZ, R7, P1 ;  /* 0x000000ffff0d7224 */ /* 0x000fe200008e0607 */
[C---:B--2---:R-:W-:Y:S01]  /*0c20*/  IADD3 R14, P0, PT, R6.reuse, 0x170, RZ ;  /* 0x00000170060e7810 */ /* 0x044fe20007f1e0ff */
[----:B------:R2:W-:Y:S01]  /*0c30*/  STG.E.64 desc[UR8][R2.64+0x150], R4 ;  /* 0x0001500402007986 */ /* 0x0005e2000c101b08 */
[----:B0-----:R-:W-:-:S03]  /*0c40*/  IADD3 R16, P1, PT, R6, 0x178, RZ ;  /* 0x0000017806107810 */ /* 0x001fc60007f3e0ff */
[--C-:B------:R-:W-:Y:S01]  /*0c50*/  IMAD.X R15, RZ, RZ, R7.reuse, P0 ;  /* 0x000000ffff0f7224 */ /* 0x100fe200000e0607 */
[----:B------:R0:W-:Y:S01]  /*0c60*/  STG.E.64 desc[UR8][R2.64+0x158], R8 ;  /* 0x0001580802007986 */ /* 0x0001e2000c101b08 */
[--C-:B------:R-:W-:Y:S01]  /*0c70*/  IMAD.X R17, RZ, RZ, R7.reuse, P1 ;  /* 0x000000ffff117224 */ /* 0x100fe200008e0607 */
[C---:B-1----:R-:W-:Y:S02]  /*0c80*/  IADD3 R20, P0, PT, R6.reuse, 0x1a0, RZ ;  /* 0x000001a006147810 */ /* 0x042fe40007f1e0ff */
[----:B------:R1:W-:Y:S01]  /*0c90*/  STG.E.64 desc[UR8][R2.64+0x160], R10 ;  /* 0x0001600a02007986 */ /* 0x0003e2000c101b08 */
[C---:B--2---:R-:W-:Y:S02]  /*0ca0*/  IADD3 R4, P1, PT, R6.reuse, 0x188, RZ ;  /* 0x0000018806047810 */ /* 0x044fe40007f3e0ff */
[--C-:B------:R-:W-:Y:S01]  /*0cb0*/  IMAD.X R21, RZ, RZ, R7.reuse, P0 ;  /* 0x000000ffff157224 */ /* 0x100fe200000e0607 */
[----:B------:R2:W-:Y:S02]  /*0cc0*/  STG.E.64 desc[UR8][R2.64+0x188], R18 ;  /* 0x0001881202007986 */ /* 0x0005e4000c101b08 */
[----:B------:R-:W-:Y:S01]  /*0cd0*/  IMAD.X R5, RZ, RZ, R7, P1 ;  /* 0x000000ffff057224 */ /* 0x000fe200008e0607 */
[C---:B0-----:R-:W-:Y:S01]  /*0ce0*/  IADD3 R8, P0, PT, R6.reuse, 0x190, RZ ;  /* 0x0000019006087810 */ /* 0x041fe20007f1e0ff */
[----:B------:R0:W-:Y:S01]  /*0cf0*/  STG.E.64 desc[UR8][R2.64+0x170], R12 ;  /* 0x0001700c02007986 */ /* 0x0001e2000c101b08 */
[----:B-1----:R-:W-:-:S03]  /*0d00*/  IADD3 R10, P1, PT, R6, 0x198, RZ ;  /* 0x00000198060a7810 */ /* 0x002fc60007f3e0ff */
[--C-:B------:R-:W-:Y:S01]  /*0d10*/  IMAD.X R9, RZ, RZ, R7.reuse, P0 ;  /* 0x000000ffff097224 */ /* 0x100fe200000e0607 */
[----:B------:R1:W-:Y:S01]  /*0d20*/  STG.E.64 desc[UR8][R2.64+0x178], R14 ;  /* 0x0001780e02007986 */ /* 0x0003e2000c101b08 */
[--C-:B------:R-:W-:Y:S01]  /*0d30*/  IMAD.X R11, RZ, RZ, R7.reuse, P1 ;  /* 0x000000ffff0b7224 */ /* 0x100fe200008e0607 */
[C---:B--2---:R-:W-:Y:S02]  /*0d40*/  IADD3 R18, P0, PT, R6.reuse, 0x1c0, RZ ;  /* 0x000001c006127810 */ /* 0x044fe40007f1e0ff */
[----:B------:R2:W-:Y:S01]  /*0d50*/  STG.E.64 desc[UR8][R2.64+0x180], R16 ;  /* 0x0001801002007986 */ /* 0x0005e2000c101b08 */
[C---:B0-----:R-:W-:Y:S02]  /*0d60*/  IADD3 R12, P1, PT, R6.reuse, 0x1a8, RZ ;  /* 0x000001a8060c7810 */ /* 0x041fe40007f3e0ff */
[--C-:B------:R-:W-:Y:S01]  /*0d70*/  IMAD.X R19, RZ, RZ, R7.reuse, P0 ;  /* 0x000000ffff137224 */ /* 0x100fe200000e0607 */
[----:B------:R0:W-:Y:S02]  /*0d80*/  STG.E.64 desc[UR8][R2.64+0x1a8], R20 ;  /* 0x0001a81402007986 */ /* 0x0001e4000c101b08 */
[----:B------:R-:W-:Y:S01]  /*0d90*/  IMAD.X R13, RZ, RZ, R7, P1 ;  /* 0x000000ffff0d7224 */ /* 0x000fe200008e0607 */
[C---:B-1----:R-:W-:Y:S01]  /*0da0*/  IADD3 R14, P0, PT, R6.reuse, 0x1b0, RZ ;  /* 0x000001b0060e7810 */ /* 0x042fe20007f1e0ff */
[----:B------:R1:W-:Y:S03]  /*0db0*/  STG.E.64 desc[UR8][R2.64+0x190], R4 ;  /* 0x0001900402007986 */ /* 0x0003e6000c101b08 */
[----:B------:R-:W-:Y:S01]  /*0dc0*/  IADD3.X R15, PT, PT, RZ, R7, RZ, P0, !PT ;  /* 0x00000007ff0f7210 */ /* 0x000fe200007fe4ff */
[----:B------:R3:W-:Y:S01]  /*0dd0*/  STG.E.64 desc[UR8][R2.64+0x198], R8 ;  /* 0x0001980802007986 */ /* 0x0007e2000c101b08 */
[----:B--2---:R-:W-:-:S03]  /*0de0*/  IADD3 R16, P1, PT, R6, 0x1b8, RZ ;  /* 0x000001b806107810 */ /* 0x004fc60007f3e0ff */
[----:B------:R2:W-:Y:S01]  /*0df0*/  STG.E.64 desc[UR8][R2.64+0x1a0], R10 ;  /* 0x0001a00a02007986 */ /* 0x0005e2000c101b08 */
[C---:B0-----:R-:W-:Y:S01]  /*0e00*/  IADD3 R20, P0, PT, R6.reuse, 0x1e0, RZ ;  /* 0x000001e006147810 */ /* 0x041fe20007f1e0ff */
[--C-:B------:R-:W-:Y:S02]  /*0e10*/  IMAD.X R17, RZ, RZ, R7.reuse, P1 ;  /* 0x000000ffff117224 */ /* 0x100fe400008e0607 */
[----:B------:R0:W-:Y:S01]  /*0e20*/  STG.E.64 desc[UR8][R2.64+0x1c8], R18 ;  /* 0x0001c81202007986 */ /* 0x0001e2000c101b08 */
[C---:B-1----:R-:W-:Y:S01]  /*0e30*/  IADD3 R4, P1, PT, R6.reuse, 0x1c8, RZ ;  /* 0x000001c806047810 */ /* 0x042fe20007f3e0ff */
[--C-:B------:R-:W-:Y:S02]  /*0e40*/  IMAD.X R21, RZ, RZ, R7.reuse, P0 ;  /* 0x000000ffff157224 */ /* 0x100fe400000e0607 */
[----:B------:R1:W-:Y:S01]  /*0e50*/  STG.E.64 desc[UR8][R2.64+0x1b0], R12 ;  /* 0x0001b00c02007986 */ /* 0x0003e2000c101b08 */
[----:B---3--:R-:W-:Y:S01]  /*0e60*/  IADD3 R8, P0, PT, R6, 0x1d0, RZ ;  /* 0x000001d006087810 */ /* 0x008fe20007f1e0ff */
        /* <DEDUP_REMOVED lines=8> */
[----:B-1----:R-:W-:Y:S01]  /*0ef0*/  IADD3 R12, P1, PT, R6, 0x1e8, RZ ;  /* 0x000001e8060c7810 */ /* 0x002fe20007f3e0ff */
[----:B------:R-:W-:-:S02]  /*0f00*/  IMAD.X R19, RZ, RZ, R7, P0 ;  /* 0x000000ffff137224 */ /* 0x000fc400000e0607 */
[----:B------:R1:W-:Y:S01]  /*0f10*/  STG.E.64 desc[UR8][R2.64+0x1d0], R4 ;  /* 0x0001d00402007986 */ /* 0x0003e2000c101b08 */
[C---:B---3--:R-:W-:Y:S01]  /*0f20*/  IADD3 R14, P0, PT, R6.reuse, 0x1f0, RZ ;  /* 0x000001f0060e7810 */ /* 0x048fe20007f1e0ff */
        /* <DEDUP_REMOVED lines=8> */
[C---:B-1----:R-:W-:Y:S01]  /*0fb0*/  IADD3 R4, P1, PT, R6.reuse, 0x208, RZ ;  /* 0x0000020806047810 */ /* 0x042fe20007f3e0ff */
[--C-:B------:R-:W-:Y:S02]  /*0fc0*/  IMAD.X R21, RZ, RZ, R7.reuse, P0 ;  /* 0x000000ffff157224 */ /* 0x100fe400000e0607 */
[----:B------:R1:W-:Y:S01]  /*0fd0*/  STG.E.64 desc[UR8][R2.64+0x1f0], R12 ;  /* 0x0001f00c02007986 */ /* 0x0003e2000c101b08 */
[C---:B---3--:R-:W-:Y:S01]  /*0fe0*/  IADD3 R8, P0, PT, R6.reuse, 0x210, RZ ;  /* 0x0000021006087810 */ /* 0x048fe20007f1e0ff */
        /* <DEDUP_REMOVED lines=27> */
[----:B------:R-:W-:Y:S02]  /*11a0*/  IMAD.X R9, RZ, RZ, R7, P0 ;  /* 0x000000ffff097224 */ /* 0x000fe400000e0607 */
[----:B------:R2:W-:Y:S01]  /*11b0*/  STG.E.64 desc[UR8][R2.64+0x240], R16 ;  /* 0x0002401002007986 */ /* 0x0005e2000c101b08 */
[----:B------:R-:W-:Y:S02]  /*11c0*/  IADD3.X R11, PT, PT, RZ, R7, RZ, P1, !PT ;  /* 0x00000007ff0b7210 */ /* 0x000fe40000ffe4ff */
[C---:B0-----:R-:W-:Y:S01]  /*11d0*/  IADD3 R18, P0, PT, R6.reuse, 0x280, RZ ;  /* 0x0000028006127810 */ /* 0x041fe20007f1e0ff */
[----:B------:R0:W-:Y:S01]  /*11e0*/  STG.E.64 desc[UR8][R2.64+0x268], R20 ;  /* 0x0002681402007986 */ /* 0x0001e2000c101b08 */
[----:B-1----:R-:W-:-:S03]  /*11f0*/  IADD3 R12, P1, PT, R6, 0x268, RZ ;  /* 0x00000268060c7810 */ /* 0x002fc60007f3e0ff */
[--C-:B------:R-:W-:Y:S01]  /*1200*/  IMAD.X R19, RZ, RZ, R7.reuse, P0 ;  /* 0x000000ffff137224 */ /* 0x100fe200000e0607 */
[C---:B---3--:R-:W-:Y:S01]  /*1210*/  IADD3 R14, P0, PT, R6.reuse, 0x270, RZ ;  /* 0x00000270060e7810 */ /* 0x048fe20007f1e0ff */
        /* <DEDUP_REMOVED lines=23> */
[----:B------:R-:W-:Y:S01]  /*1390*/  IMAD.X R13, RZ, RZ, R7, P1 ;  /* 0x000000ffff0d7224 */ /* 0x000fe200008e0607 */
[C---:B0-----:R-:W-:Y:S02]  /*13a0*/  IADD3 R14, P0, PT, R6.reuse, 0x2b0, RZ ;  /* 0x000002b0060e7810 */ /* 0x041fe40007f1e0ff */
[----:B------:R0:W-:Y:S01]  /*13b0*/  STG.E.64 desc[UR8][R2.64+0x298], R8 ;  /* 0x0002980802007986 */ /* 0x0001e2000c101b08 */
[----:B-1----:R-:W-:-:S03]  /*13c0*/  IADD3 R4, P1, PT, R6, 0x2b8, RZ ;  /* 0x000002b806047810 */ /* 0x002fc60007f3e0ff */
[----:B------:R1:W-:Y:S01]  /*13d0*/  STG.E.64 desc[UR8][R2.64+0x2a0], R10 ;  /* 0x0002a00a02007986 */ /* 0x0003e2000c101b08 */
[--C-:B------:R-:W-:Y:S02]  /*13e0*/  IMAD.X R15, RZ, RZ, R7.reuse, P0 ;  /* 0x000000ffff0f7224 */ /* 0x100fe400000e0607 */
[----:B------:R-:W-:Y:S01]  /*13f0*/  IMAD.X R5, RZ, RZ, R7, P1 ;  /* 0x000000ffff057224 */ /* 0x000fe200008e0607 */
[C---:B--2---:R-:W-:Y:S01]  /*1400*/  IADD3 R16, P2, PT, R6.reuse, 0x2d8, RZ ;  /* 0x000002d806107810 */ /* 0x044fe20007f5e0ff */
[----:B------:R-:W-:Y:S01]  /*1410*/  STG.E.64 desc[UR8][R2.64+0x2a8], R20 ;  /* 0x0002a81402007986 */ /* 0x000fe2000c101b08 */
[----:B0-----:R-:W-:-:S03]  /*1420*/  IADD3 R8, P0, PT, R6, 0x2c8, RZ ;  /* 0x000002c806087810 */ /* 0x001fc60007f1e0ff */
[--C-:B------:R-:W-:Y:S01]  /*1430*/  IMAD.X R17, RZ, RZ, R7.reuse, P2 ;  /* 0x000000ffff117224 */ /* 0x100fe200010e0607 */
[----:B------:R-:W-:Y:S01]  /*1440*/  STG.E.64 desc[UR8][R2.64+0x2c8], R18 ;  /* 0x0002c81202007986 */ /* 0x000fe2000c101b08 */
[C---:B-1----:R-:W-:Y:S01]  /*1450*/  IADD3 R10, P1, PT, R6.reuse, 0x2d0, RZ ;  /* 0x000002d0060a7810 */ /* 0x042fe20007f3e0ff */
[--C-:B------:R-:W-:Y:S02]  /*1460*/  IMAD.X R9, RZ, RZ, R7.reuse, P0 ;  /* 0x000000ffff097224 */ /* 0x100fe400000e0607 */
[----:B------:R-:W-:Y:S02]  /*1470*/  STG.E.64 desc[UR8][R2.64+0x2c0], R4 ;  /* 0x0002c00402007986 */ /* 0x000fe4000c101b08 */
[----:B------:R-:W-:Y:S02]  /*1480*/  IMAD.X R11, RZ, RZ, R7, P1 ;  /* 0x000000ffff0b7224 */ /* 0x000fe400008e0607 */
[----:B------:R-:W-:Y:S04]  /*1490*/  STG.E.64 desc[UR8][R2.64+0x2d0], R8 ;  /* 0x0002d00802007986 */ /* 0x000fe8000c101b08 */
[----:B------:R-:W-:Y:S04]  /*14a0*/  STG.E.64 desc[UR8][R2.64+0x2d8], R10 ;  /* 0x0002d80a02007986 */ /* 0x000fe8000c101b08 */
[----:B------:R-:W-:Y:S04]  /*14b0*/  STG.E.64 desc[UR8][R2.64+0x2e0], R16 ;  /* 0x0002e01002007986 */ /* 0x000fe8000c101b08 */
[----:B------:R0:W-:Y:S04]  /*14c0*/  STG.E.64 desc[UR8][R2.64+0x8], R6 ;  /* 0x0000080602007986 */ /* 0x0001e8000c101b08 */
[----:B------:R1:W-:Y:S04]  /*14d0*/  STG.E.64 desc[UR8][R2.64+0x2b0], R12 ;  /* 0x0002b00c02007986 */ /* 0x0003e8000c101b08 */
[----:B------:R2:W-:Y:S01]  /*14e0*/  STG.E.64 desc[UR8][R2.64+0x2b8], R14 ;  /* 0x0002b80e02007986 */ /* 0x0005e2000c101b08 */
[----:B0-----:R-:W-:-:S02]  /*14f0*/  IADD3 R6, P0, PT, R6, 0x2e0, RZ ;  /* 0x000002e006067810 */ /* 0x001fc40007f1e0ff */
[----:B-1----:R-:W-:-:S03]  /*1500*/  IADD3 R13, P1, PT, R2, 0x2e0, RZ ;  /* 0x000002e0020d7810 */ /* 0x002fc60007f3e0ff */
[----:B------:R-:W-:Y:S02]  /*1510*/  IMAD.X R7, RZ, RZ, R7, P0 ;  /* 0x000000ffff077224 */ /* 0x000fe400000e0607 */
[----:B--2---:R-:W-:Y:S01]  /*1520*/  IMAD.X R14, RZ, RZ, R3, P1 ;  /* 0x000000ffff0e7224 */ /* 0x004fe200008e0603 */
[----:B------:R-:W-:Y:S07]  /*1530*/  BRA.U UP0, `(.L_x_5) ;  /* 0xffffffed00947547 */ /* 0x000fee000b83ffff */
[----:B------:R-:W0:Y:S01]  /*1540*/  LDC.64 R2, c[0x0][0x380] ;  /* 0x0000e000ff027b82 */ /* 0x000e220000000a00 */
[C---:B------:R-:W-:Y:S02]  /*1550*/  IMAD.SHL.U32 R5, R0.reuse, 0x400, RZ ;  /* 0x0000040000057824 */ /* 0x040fe400078e00ff */
[----:B------:R-:W-:-:S05]  /*1560*/  VIADD R0, R0, 0x1 ;  /* 0x0000000100007836 */ /* 0x000fca0000000000 */
[----:B------:R-:W-:Y:S01]  /*1570*/  ISETP.NE.AND P0, PT, R0, 0xa0, PT ;  /* 0x000000a00000780c */ /* 0x000fe20003f05270 */
[----:B0-----:R-:W-:-:S05]  /*1580*/  IMAD.WIDE.U32 R2, R5, 0x8, R2 ;  /* 0x0000000805027825 */ /* 0x001fca00078e0002 */
[----:B------:R0:W-:Y:S07]  /*1590*/  STG.E.64 desc[UR8][R2.64+0x1ff8], R2 ;  /* 0x001ff80202007986 */ /* 0x0001ee000c101b08 */
[----:B------:R-:W-:Y:S05]  /*15a0*/  @P0 BRA `(.L_x_6) ;  /* 0xffffffe800d00947 */ /* 0x000fea000383ffff */
[----:B------:R-:W-:Y:S05]  /*15b0*/  EXIT ;  /* 0x000000000000794d */ /* 0x000fea0003800000 */
.L_x_7:
        /* <DEDUP_REMOVED lines=12> */
.L_x_9:


//--------------------- .nv.shared.reserved.0     --------------------------
	.section	.nv.shared.reserved.0,"aw",@nobits
	.weak		__nv_reservedSMEM_offset_0_alias
	.size		__nv_reservedSMEM_offset_0_alias, 0, 64
	.other		__nv_reservedSMEM_offset_0_alias,@"STO_CUDA_RESERVED_SHARED STV_DEFAULT"
__nv_reservedSMEM_offset_0_alias:
	.zero		0
	.zero		64


//--------------------- .nv.constant0._Z9l2_stressPmS_j --------------------------
	.section	.nv.constant0._Z9l2_stressPmS_j,"a",@progbits
	.sectionflags	@""
	.align	4
.nv.constant0._Z9l2_stressPmS_j:
	.zero		916


//--------------------- .nv.constant0._Z16l2_pointers_initPm --------------------------
	.section	.nv.constant0._Z16l2_pointers_initPm,"a",@progbits
	.sectionflags	@""
	.align	4
.nv.constant0._Z16l2_pointers_initPm:
	.zero		904


//--------------------- SYMBOLS --------------------------

	.type		.nv.reservedSmem.offset0,@object
	.size		.nv.reservedSmem.offset0,0x4
